//
// Generated by NVIDIA NVVM Compiler
//
// Compiler Build ID: CL-36424714
// Cuda compilation tools, release 13.0, V13.0.88
// Based on NVVM 20.0.0
//

.version 9.0
.target sm_100
.address_size 64

	// .globl	_Z17print_thread_infov
.extern .func  (.param .b32 func_retval0) vprintf
(
	.param .b64 vprintf_param_0,
	.param .b64 vprintf_param_1
)
;
.global .align 1 .b8 $str[146] = {116, 104, 114, 101, 97, 100, 73, 100, 120, 46, 120, 32, 58, 32, 37, 100, 32, 116, 104, 114, 101, 97, 100, 73, 100, 120, 46, 121, 32, 58, 32, 37, 100, 32, 116, 104, 114, 101, 97, 100, 73, 100, 120, 46, 122, 32, 58, 32, 37, 100, 32, 98, 108, 111, 99, 107, 68, 105, 109, 46, 120, 32, 58, 32, 37, 100, 32, 98, 108, 111, 99, 107, 68, 105, 109, 46, 121, 32, 58, 32, 37, 100, 32, 32, 98, 108, 111, 99, 107, 68, 105, 109, 46, 122, 32, 58, 32, 37, 100, 32, 103, 114, 105, 100, 68, 105, 109, 46, 120, 32, 58, 32, 37, 100, 32, 103, 114, 105, 100, 68, 105, 109, 46, 121, 32, 58, 32, 37, 100, 32, 103, 114, 105, 100, 68, 105, 109, 46, 122, 32, 58, 32, 37, 100, 10};

.visible .entry _Z17print_thread_infov()
{
	.local .align 8 .b8 	__local_depot0[40];
	.reg .b64 	%SP;
	.reg .b64 	%SPL;
	.reg .b32 	%r<12>;
	.reg .b64 	%rd<5>;

	mov.u64 	%SPL, __local_depot0;
	cvta.local.u64 	%SP, %SPL;
	add.u64 	%rd1, %SP, 0;
	add.u64 	%rd2, %SPL, 0;
	mov.u32 	%r1, %tid.x;
	mov.u32 	%r2, %tid.y;
	mov.u32 	%r3, %tid.z;
	mov.u32 	%r4, %ntid.x;
	mov.u32 	%r5, %ntid.y;
	mov.u32 	%r6, %ntid.z;
	mov.u32 	%r7, %nctaid.x;
	mov.u32 	%r8, %nctaid.y;
	mov.u32 	%r9, %nctaid.z;
	st.local.v2.u32 	[%rd2], {%r1, %r2};
	st.local.v2.u32 	[%rd2+8], {%r3, %r4};
	st.local.v2.u32 	[%rd2+16], {%r5, %r6};
	st.local.v2.u32 	[%rd2+24], {%r7, %r8};
	st.local.u32 	[%rd2+32], %r9;
	mov.u64 	%rd3, $str;
	cvta.global.u64 	%rd4, %rd3;
	{ // callseq 0, 0
	.param .b64 param0;
	st.param.b64 	[param0], %rd4;
	.param .b64 param1;
	st.param.b64 	[param1], %rd1;
	.param .b32 retval0;
	call.uni (retval0), 
	vprintf, 
	(
	param0, 
	param1
	);
	ld.param.b32 	%r10, [retval0];
	} // callseq 0
	ret;

}


// ===== COMPILED SASS (sm_100) =====

	.target	sm_100

	.elftype	@"ET_EXEC"


//--------------------- .note.nv.tkinfo           --------------------------
	.section	.note.nv.tkinfo,"",@"SHT_NOTE"
	.sectionflags	@"SHF_NOTE_NV_TKINFO"
	.tkinfo
        /*0018*/ 	.word	0x00000002
        /*0030*/ 	.string	""
        /*0030*/ 	.string	"ptxas"
        /*0030*/ 	.string	"Cuda compilation tools, release 13.0, V13.0.88"
        /*0030*/ 	.string	"Build cuda_13.0.r13.0/compiler.36424714_0"
        /*0030*/ 	.string	"-arch sm_100 -m 64 "



//--------------------- .note.nv.cuinfo           --------------------------
	.section	.note.nv.cuinfo,"",@"SHT_NOTE"
	.sectionflags	@"SHF_NOTE_NV_CUINFO"
        /*0018*/ 	.short	0x0002
        /*001a*/ 	.short	0x0064
        /*001c*/ 	.short	0x0082
	.zero		2


//--------------------- .nv.info                  --------------------------
	.section	.nv.info,"",@"SHT_CUDA_INFO"
	.align	4


	//----- nvinfo : EIATTR_REGCOUNT
	.align		4
        /*0000*/ 	.byte	0x04, 0x2f
        /*0002*/ 	.short	(.L_2 - .L_1)
	.align		4
.L_1:
        /*0004*/ 	.word	index@(_Z17print_thread_infov)
        /*0008*/ 	.word	0x00000018


	//----- nvinfo : EIATTR_FRAME_SIZE
	.align		4
.L_2:
        /*000c*/ 	.byte	0x04, 0x11
        /*000e*/ 	.short	(.L_4 - .L_3)
	.align		4
.L_3:
        /*0010*/ 	.word	index@(_Z17print_thread_infov)
        /*0014*/ 	.word	0x00000028


	//----- nvinfo : EIATTR_MIN_STACK_SIZE
	.align		4
.L_4:
        /*0018*/ 	.byte	0x04, 0x12
        /*001a*/ 	.short	(.L_6 - .L_5)
	.align		4
.L_5:
        /*001c*/ 	.word	index@(_Z17print_thread_infov)
        /*0020*/ 	.word	0x00000028
.L_6:


//--------------------- .nv.compat                --------------------------
	.section	.nv.compat,"",@"SHT_CUDA_COMPAT_INFO"
	.align	4
        /*0000*/ 	.byte	0x02, 0x09, 0x00, 0x00, 0x02, 0x02, 0x01, 0x00, 0x02, 0x05, 0x05, 0x00, 0x03, 0x07, 0x01, 0x01
        /*0010*/ 	.byte	0x02, 0x03, 0x00, 0x00, 0x02, 0x06, 0x01, 0x00, 0x04, 0x0b, 0x08, 0x00, 0x09, 0x00, 0x00, 0x00
        /*0020*/ 	.byte	0x00, 0x00, 0x00, 0x00


//--------------------- .nv.info._Z17print_thread_infov --------------------------
	.section	.nv.info._Z17print_thread_infov,"",@"SHT_CUDA_INFO"
	.sectionflags	@""
	.align	4


	//----- nvinfo : EIATTR_CUDA_API_VERSION
	.align		4
        /*0000*/ 	.byte	0x04, 0x37
        /*0002*/ 	.short	(.L_8 - .L_7)
.L_7:
        /*0004*/ 	.word	0x00000082


	//----- nvinfo : EIATTR_SPARSE_MMA_MASK
	.align		4
.L_8:
        /*0008*/ 	.byte	0x03, 0x50
        /*000a*/ 	.short	0x0000


	//----- nvinfo : EIATTR_MAXREG_COUNT
	.align		4
        /*000c*/ 	.byte	0x03, 0x1b
        /*000e*/ 	.short	0x00ff


	//----- nvinfo : EIATTR_EXTERNS
	.align		4
        /*0010*/ 	.byte	0x04, 0x0f
        /*0012*/ 	.short	(.L_10 - .L_9)


	//   ....[0]....
	.align		4
.L_9:
        /*0014*/ 	.word	index@(vprintf)


	//----- nvinfo : EIATTR_MERCURY_ISA_VERSION
	.align		4
.L_10:
        /*0018*/ 	.byte	0x03, 0x5f
        /*001a*/ 	.short	0x0101


	//----- nvinfo : EIATTR_VRC_CTA_INIT_COUNT
	.align		4
        /*001c*/ 	.byte	0x02, 0x4a
	.zero		1
	.zero		1


	//----- nvinfo : EIATTR_SYSCALL_OFFSETS
	.align		4
        /*0020*/ 	.byte	0x04, 0x46
        /*0022*/ 	.short	(.L_12 - .L_11)


	//   ....[0]....
.L_11:
        /*0024*/ 	.word	0x000001a0


	//----- nvinfo : EIATTR_EXIT_INSTR_OFFSETS
	.align		4
.L_12:
        /*0028*/ 	.byte	0x04, 0x1c
        /*002a*/ 	.short	(.L_14 - .L_13)


	//   ....[0]....
.L_13:
        /*002c*/ 	.word	0x000001b0


	//----- nvinfo : EIATTR_SW_WAR
	.align		4
.L_14:
        /*0030*/ 	.byte	0x04, 0x36
        /*0032*/ 	.short	(.L_16 - .L_15)
.L_15:
        /*0034*/ 	.word	0x00000008
.L_16:


//--------------------- .nv.callgraph             --------------------------
	.section	.nv.callgraph,"",@"SHT_CUDA_CALLGRAPH"
	.align	4
	.sectionentsize	8
	.align		4
        /*0000*/ 	.word	0x00000000
	.align		4
        /*0004*/ 	.word	0xffffffff
	.align		4
        /*0008*/ 	.word	index@(_Z17print_thread_infov)
	.align		4
        /*000c*/ 	.word	index@(vprintf)
	.align		4
        /*0010*/ 	.word	0x00000000
	.align		4
        /*0014*/ 	.word	0xfffffffe
	.align		4
        /*0018*/ 	.word	0x00000000
	.align		4
        /*001c*/ 	.word	0xfffffffd
	.align		4
        /*0020*/ 	.word	0x00000000
	.align		4
        /*0024*/ 	.word	0xfffffffc


//--------------------- .nv.constant4             --------------------------
	.section	.nv.constant4,"a",@progbits
	.align	8
	.align		8
.nv.constant4:
        /*0000*/ 	.dword	vprintf
	.align		8
        /*0008*/ 	.dword	$str


//--------------------- .text._Z17print_thread_infov --------------------------
	.section	.text._Z17print_thread_infov,"ax",@progbits
	.align	128
        .global         _Z17print_thread_infov
        .type           _Z17print_thread_infov,@function
        .size           _Z17print_thread_infov,(.L_x_2 - _Z17print_thread_infov)
        .other          _Z17print_thread_infov,@"STO_CUDA_ENTRY STV_DEFAULT"
_Z17print_thread_infov:
.text._Z17print_thread_infov:
[----:B------:R-:W0:Y:S01]  /*0000*/  LDC R1, c[0x0][0x37c] ;  /* 0x0000df00ff017b82 */ /* 0x000e220000000800 */
[----:B------:R-:W1:Y:S01]  /*0010*/  S2R R8, SR_TID.X ;  /* 0x0000000000087919 */ /* 0x000e620000002100 */
[----:B------:R-:W2:Y:S06]  /*0020*/  LDCU UR5, c[0x0][0x2fc] ;  /* 0x00005f80ff0577ac */ /* 0x000eac0008000800 */
[----:B------:R-:W3:Y:S01]  /*0030*/  LDC R11, c[0x0][0x360] ;  /* 0x0000d800ff0b7b82 */ /* 0x000ee20000000800 */
[----:B0-----:R-:W-:Y:S01]  /*0040*/  VIADD R1, R1, 0xffffffd8 ;  /* 0xffffffd801017836 */ /* 0x001fe20000000000 */
[----:B------:R-:W1:Y:S01]  /*0050*/  S2R R9, SR_TID.Y ;  /* 0x0000000000097919 */ /* 0x000e620000002200 */
[----:B------:R-:W-:Y:S01]  /*0060*/  MOV R0, 0x0 ;  /* 0x0000000000007802 */ /* 0x000fe20000000f00 */
[----:B------:R-:W0:Y:S01]  /*0070*/  LDCU UR4, c[0x0][0x2f8] ;  /* 0x00005f00ff0477ac */ /* 0x000e220008000800 */
[----:B------:R-:W3:Y:S03]  /*0080*/  S2R R10, SR_TID.Z ;  /* 0x00000000000a7919 */ /* 0x000ee60000002300 */
[----:B------:R-:W4:Y:S01]  /*0090*/  LDC R12, c[0x0][0x364] ;  /* 0x0000d900ff0c7b82 */ /* 0x000f220000000800 */
[----:B------:R-:W5:Y:S07]  /*00a0*/  LDCU.64 UR6, c[0x4][0x8] ;  /* 0x01000100ff0677ac */ /* 0x000f6e0008000a00 */
[----:B------:R-:W4:Y:S01]  /*00b0*/  LDC R13, c[0x0][0x368] ;  /* 0x0000da00ff0d7b82 */ /* 0x000f220000000800 */
[----:B0-----:R-:W-:-:S07]  /*00c0*/  IADD3 R6, P0, PT, R1, UR4, RZ ;  /* 0x0000000401067c10 */ /* 0x001fce000ff1e0ff */
[----:B------:R-:W0:Y:S01]  /*00d0*/  LDC R14, c[0x0][0x370] ;  /* 0x0000dc00ff0e7b82 */ /* 0x000e220000000800 */
[----:B-----5:R-:W-:Y:S01]  /*00e0*/  IMAD.U32 R4, RZ, RZ, UR6 ;  /* 0x00000006ff047e24 */ /* 0x020fe2000f8e00ff */
[----:B------:R-:W-:Y:S01]  /*00f0*/  MOV R5, UR7 ;  /* 0x0000000700057c02 */ /* 0x000fe20008000f00 */
[----:B--2---:R-:W-:-:S05]  /*0100*/  IMAD.X R7, RZ, RZ, UR5, P0 ;  /* 0x00000005ff077e24 */ /* 0x004fca00080e06ff */
[----:B------:R-:W0:Y:S01]  /*0110*/  LDC R15, c[0x0][0x374] ;  /* 0x0000dd00ff0f7b82 */ /* 0x000e220000000800 */
[----:B-1----:R1:W-:Y:S04]  /*0120*/  STL.64 [R1], R8 ;  /* 0x0000000801007387 */ /* 0x0023e80000100a00 */
[----:B---3--:R1:W-:Y:S03]  /*0130*/  STL.64 [R1+0x8], R10 ;  /* 0x0000080a01007387 */ /* 0x0083e60000100a00 */
[----:B------:R-:W2:Y:S01]  /*0140*/  LDC R16, c[0x0][0x378] ;  /* 0x0000de00ff107b82 */ /* 0x000ea20000000800 */
[----:B----4-:R1:W-:Y:S07]  /*0150*/  STL.64 [R1+0x10], R12 ;  /* 0x0000100c01007387 */ /* 0x0103ee0000100a00 */
[----:B------:R1:W3:Y:S01]  /*0160*/  LDC.64 R2, c[0x4][R0] ;  /* 0x0100000000027b82 */ /* 0x0002e20000000a00 */
[----:B0-----:R1:W-:Y:S04]  /*0170*/  STL.64 [R1+0x18], R14 ;  /* 0x0000180e01007387 */ /* 0x0013e80000100a00 */
[----:B--2---:R1:W-:Y:S02]  /*0180*/  STL [R1+0x20], R16 ;  /* 0x0000201001007387 */ /* 0x0043e40000100800 */
[----:B------:R-:W-:-:S07]  /*0190*/  LEPC R20, `(.L_x_0) ;  /* 0x000000001014794e */ /* 0x000fce0000000000 */
[----:B-1-3--:R-:W-:Y:S05]  /*01a0*/  CALL.ABS.NOINC R2 ;  /* 0x0000000002007343 */ /* 0x00afea0003c00000 */
.L_x_0:
[----:B------:R-:W-:Y:S05]  /*01b0*/  EXIT ;  /* 0x000000000000794d */ /* 0x000fea0003800000 */
.L_x_1:
[----:B------:R-:W-:-:S00]  /*01c0*/  BRA `(.L_x_1) ;  /* 0xfffffffc00fc7947 */ /* 0x000fc0000383ffff */
[----:B------:R-:W-:-:S00]  /*01d0*/  NOP ;  /* 0x0000000000007918 */ /* 0x000fc00000000000 */
        /* <DEDUP_REMOVED lines=10> */
.L_x_2:


//--------------------- .nv.global.init           --------------------------
	.section	.nv.global.init,"aw",@progbits
.nv.global.init:
	.type		$str,@object
	.size		$str,(.L_0 - $str)
$str:
        /*0000*/ 	.byte	0x74, 0x68, 0x72, 0x65, 0x61, 0x64, 0x49, 0x64, 0x78, 0x2e, 0x78, 0x20, 0x3a, 0x20, 0x25, 0x64
        /* <DEDUP_REMOVED lines=8> */
        /*0090*/ 	.byte	0x0a, 0x00
.L_0:


//--------------------- .nv.shared.reserved.0     --------------------------
	.section	.nv.shared.reserved.0,"aw",@nobits
	.weak		__nv_reservedSMEM_offset_0_alias
	.size		__nv_reservedSMEM_offset_0_alias, 0, 64
	.other		__nv_reservedSMEM_offset_0_alias,@"STO_CUDA_RESERVED_SHARED STV_DEFAULT"
__nv_reservedSMEM_offset_0_alias:
	.zero		0
	.zero		64


//--------------------- .nv.constant0._Z17print_thread_infov --------------------------
	.section	.nv.constant0._Z17print_thread_infov,"a",@progbits
	.sectionflags	@""
	.align	4
.nv.constant0._Z17print_thread_infov:
	.zero		896


//--------------------- SYMBOLS --------------------------

	.type		.nv.reservedSmem.offset0,@object
	.size		.nv.reservedSmem.offset0,0x4
	.type		vprintf,@function
